//
// Generated by NVIDIA NVVM Compiler
//
// Compiler Build ID: CL-36424714
// Cuda compilation tools, release 13.0, V13.0.88
// Based on NVVM 20.0.0
//

.version 9.0
.target sm_100
.address_size 64

	// .globl	_Z8test_gpuPiiS_

.visible .entry _Z8test_gpuPiiS_(
	.param .u64 .ptr .align 1 _Z8test_gpuPiiS__param_0,
	.param .u32 _Z8test_gpuPiiS__param_1,
	.param .u64 .ptr .align 1 _Z8test_gpuPiiS__param_2
)
{
	.reg .pred 	%p<2>;
	.reg .b32 	%r<5>;
	.reg .b64 	%rd<7>;

	ld.param.u64 	%rd1, [_Z8test_gpuPiiS__param_0];
	ld.param.u32 	%r2, [_Z8test_gpuPiiS__param_1];
	ld.param.u64 	%rd2, [_Z8test_gpuPiiS__param_2];
	mov.u32 	%r1, %tid.x;
	setp.ge.s32 	%p1, %r1, %r2;
	@%p1 bra 	$L__BB0_2;
	cvta.to.global.u64 	%rd3, %rd1;
	cvta.to.global.u64 	%rd4, %rd2;
	mul.wide.u32 	%rd5, %r1, 4;
	add.s64 	%rd6, %rd3, %rd5;
	mov.b32 	%r3, 12;
	st.global.u32 	[%rd6], %r3;
	atom.global.add.u32 	%r4, [%rd4], 12;
$L__BB0_2:
	ret;

}


// ===== COMPILED SASS (sm_100) =====

	.target	sm_100

	.elftype	@"ET_EXEC"


//--------------------- .note.nv.tkinfo           --------------------------
	.section	.note.nv.tkinfo,"",@"SHT_NOTE"
	.sectionflags	@"SHF_NOTE_NV_TKINFO"
	.tkinfo
        /*0018*/ 	.word	0x00000002
        /*0030*/ 	.string	""
        /*0030*/ 	.string	"ptxas"
        /*0030*/ 	.string	"Cuda compilation tools, release 13.0, V13.0.88"
        /*0030*/ 	.string	"Build cuda_13.0.r13.0/compiler.36424714_0"
        /*0030*/ 	.string	"-arch sm_100 -m 64 "



//--------------------- .note.nv.cuinfo           --------------------------
	.section	.note.nv.cuinfo,"",@"SHT_NOTE"
	.sectionflags	@"SHF_NOTE_NV_CUINFO"
        /*0018*/ 	.short	0x0002
        /*001a*/ 	.short	0x0064
        /*001c*/ 	.short	0x0082
	.zero		2


//--------------------- .nv.info                  --------------------------
	.section	.nv.info,"",@"SHT_CUDA_INFO"
	.align	4


	//----- nvinfo : EIATTR_REGCOUNT
	.align		4
        /*0000*/ 	.byte	0x04, 0x2f
        /*0002*/ 	.short	(.L_1 - .L_0)
	.align		4
.L_0:
        /*0004*/ 	.word	index@(_Z8test_gpuPiiS_)
        /*0008*/ 	.word	0x0000000c


	//----- nvinfo : EIATTR_FRAME_SIZE
	.align		4
.L_1:
        /*000c*/ 	.byte	0x04, 0x11
        /*000e*/ 	.short	(.L_3 - .L_2)
	.align		4
.L_2:
        /*0010*/ 	.word	index@(_Z8test_gpuPiiS_)
        /*0014*/ 	.word	0x00000000


	//----- nvinfo : EIATTR_MIN_STACK_SIZE
	.align		4
.L_3:
        /*0018*/ 	.byte	0x04, 0x12
        /*001a*/ 	.short	(.L_5 - .L_4)
	.align		4
.L_4:
        /*001c*/ 	.word	index@(_Z8test_gpuPiiS_)
        /*0020*/ 	.word	0x00000000
.L_5:


//--------------------- .nv.compat                --------------------------
	.section	.nv.compat,"",@"SHT_CUDA_COMPAT_INFO"
	.align	4
        /*0000*/ 	.byte	0x02, 0x09, 0x00, 0x00, 0x02, 0x02, 0x01, 0x00, 0x02, 0x05, 0x05, 0x00, 0x03, 0x07, 0x01, 0x01
        /*0010*/ 	.byte	0x02, 0x03, 0x00, 0x00, 0x02, 0x06, 0x01, 0x00, 0x04, 0x0b, 0x08, 0x00, 0x09, 0x00, 0x00, 0x00
        /*0020*/ 	.byte	0x00, 0x00, 0x00, 0x00


//--------------------- .nv.info._Z8test_gpuPiiS_ --------------------------
	.section	.nv.info._Z8test_gpuPiiS_,"",@"SHT_CUDA_INFO"
	.sectionflags	@""
	.align	4


	//----- nvinfo : EIATTR_CUDA_API_VERSION
	.align		4
        /*0000*/ 	.byte	0x04, 0x37
        /*0002*/ 	.short	(.L_7 - .L_6)
.L_6:
        /*0004*/ 	.word	0x00000082


	//----- nvinfo : EIATTR_KPARAM_INFO
	.align		4
.L_7:
        /*0008*/ 	.byte	0x04, 0x17
        /*000a*/ 	.short	(.L_9 - .L_8)
.L_8:
        /*000c*/ 	.word	0x00000000
        /*0010*/ 	.short	0x0002
        /*0012*/ 	.short	0x0010
        /*0014*/ 	.byte	0x00, 0xf5, 0x21, 0x00


	//----- nvinfo : EIATTR_KPARAM_INFO
	.align		4
.L_9:
        /*0018*/ 	.byte	0x04, 0x17
        /*001a*/ 	.short	(.L_11 - .L_10)
.L_10:
        /*001c*/ 	.word	0x00000000
        /*0020*/ 	.short	0x0001
        /*0022*/ 	.short	0x0008
        /*0024*/ 	.byte	0x00, 0xf0, 0x11, 0x00


	//----- nvinfo : EIATTR_KPARAM_INFO
	.align		4
.L_11:
        /*0028*/ 	.byte	0x04, 0x17
        /*002a*/ 	.short	(.L_13 - .L_12)
.L_12:
        /*002c*/ 	.word	0x00000000
        /*0030*/ 	.short	0x0000
        /*0032*/ 	.short	0x0000
        /*0034*/ 	.byte	0x00, 0xf5, 0x21, 0x00


	//----- nvinfo : EIATTR_SPARSE_MMA_MASK
	.align		4
.L_13:
        /*0038*/ 	.byte	0x03, 0x50
        /*003a*/ 	.short	0x0000


	//----- nvinfo : EIATTR_MAXREG_COUNT
	.align		4
        /*003c*/ 	.byte	0x03, 0x1b
        /*003e*/ 	.short	0x00ff


	//----- nvinfo : EIATTR_MERCURY_ISA_VERSION
	.align		4
        /*0040*/ 	.byte	0x03, 0x5f
        /*0042*/ 	.short	0x0101


	//----- nvinfo : EIATTR_INT_WARP_WIDE_INSTR_OFFSETS
	.align		4
        /*0044*/ 	.byte	0x04, 0x31
        /*0046*/ 	.short	(.L_15 - .L_14)


	//   ....[0]....
.L_14:
        /*0048*/ 	.word	0x00000070


	//----- nvinfo : EIATTR_VRC_CTA_INIT_COUNT
	.align		4
.L_15:
        /*004c*/ 	.byte	0x02, 0x4a
	.zero		1
	.zero		1


	//----- nvinfo : EIATTR_EXIT_INSTR_OFFSETS
	.align		4
        /*0050*/ 	.byte	0x04, 0x1c
        /*0052*/ 	.short	(.L_17 - .L_16)


	//   ....[0]....
.L_16:
        /*0054*/ 	.word	0x00000040


	//   ....[1]....
        /*0058*/ 	.word	0x00000120


	//----- nvinfo : EIATTR_CBANK_PARAM_SIZE
	.align		4
.L_17:
        /*005c*/ 	.byte	0x03, 0x19
        /*005e*/ 	.short	0x0018


	//----- nvinfo : EIATTR_PARAM_CBANK
	.align		4
        /*0060*/ 	.byte	0x04, 0x0a
        /*0062*/ 	.short	(.L_19 - .L_18)
	.align		4
.L_18:
        /*0064*/ 	.word	index@(.nv.constant0._Z8test_gpuPiiS_)
        /*0068*/ 	.short	0x0380
        /*006a*/ 	.short	0x0018


	//----- nvinfo : EIATTR_SW_WAR
	.align		4
.L_19:
        /*006c*/ 	.byte	0x04, 0x36
        /*006e*/ 	.short	(.L_21 - .L_20)
.L_20:
        /*0070*/ 	.word	0x00000008
.L_21:


//--------------------- .nv.callgraph             --------------------------
	.section	.nv.callgraph,"",@"SHT_CUDA_CALLGRAPH"
	.align	4
	.sectionentsize	8
	.align		4
        /*0000*/ 	.word	0x00000000
	.align		4
        /*0004*/ 	.word	0xffffffff
	.align		4
        /*0008*/ 	.word	0x00000000
	.align		4
        /*000c*/ 	.word	0xfffffffe
	.align		4
        /*0010*/ 	.word	0x00000000
	.align		4
        /*0014*/ 	.word	0xfffffffd
	.align		4
        /*0018*/ 	.word	0x00000000
	.align		4
        /*001c*/ 	.word	0xfffffffc


//--------------------- .text._Z8test_gpuPiiS_    --------------------------
	.section	.text._Z8test_gpuPiiS_,"ax",@progbits
	.align	128
        .global         _Z8test_gpuPiiS_
        .type           _Z8test_gpuPiiS_,@function
        .size           _Z8test_gpuPiiS_,(.L_x_1 - _Z8test_gpuPiiS_)
        .other          _Z8test_gpuPiiS_,@"STO_CUDA_ENTRY STV_DEFAULT"
_Z8test_gpuPiiS_:
.text._Z8test_gpuPiiS_:
[----:B------:R-:W-:Y:S01]  /*0000*/  LDC R1, c[0x0][0x37c] ;  /* 0x0000df00ff017b82 */ /* 0x000fe20000000800 */
[----:B------:R-:W0:Y:S01]  /*0010*/  S2R R7, SR_TID.X ;  /* 0x0000000000077919 */ /* 0x000e220000002100 */
[----:B------:R-:W0:Y:S02]  /*0020*/  LDCU UR4, c[0x0][0x388] ;  /* 0x00007100ff0477ac */ /* 0x000e240008000800 */
[----:B0-----:R-:W-:-:S13]  /*0030*/  ISETP.GE.AND P0, PT, R7, UR4, PT ;  /* 0x0000000407007c0c */ /* 0x001fda000bf06270 */
[----:B------:R-:W-:Y:S05]  /*0040*/  @P0 EXIT ;  /* 0x000000000000094d */ /* 0x000fea0003800000 */
[----:B------:R-:W0:Y:S01]  /*0050*/  S2R R6, SR_LANEID ;  /* 0x0000000000067919 */ /* 0x000e220000000000 */
[----:B------:R-:W1:Y:S01]  /*0060*/  LDC.64 R2, c[0x0][0x380] ;  /* 0x0000e000ff027b82 */ /* 0x000e620000000a00 */
[----:B------:R-:W-:Y:S01]  /*0070*/  VOTEU.ANY UR4, UPT, PT ;  /* 0x0000000000047886 */ /* 0x000fe200038e0100 */
[----:B------:R-:W2:Y:S01]  /*0080*/  LDCU.64 UR6, c[0x0][0x358] ;  /* 0x00006b00ff0677ac */ /* 0x000ea20008000a00 */
[----:B------:R-:W3:Y:S01]  /*0090*/  POPC R0, UR4 ;  /* 0x0000000400007d09 */ /* 0x000ee20008000000 */
[----:B------:R-:W-:Y:S01]  /*00a0*/  HFMA2 R9, -RZ, RZ, 0, 7.152557373046875e-07 ;  /* 0x0000000cff097431 */ /* 0x000fe200000001ff */
[----:B------:R-:W-:-:S03]  /*00b0*/  UFLO.U32 UR4, UR4 ;  /* 0x00000004000472bd */ /* 0x000fc600080e0000 */
[----:B------:R-:W4:Y:S01]  /*00c0*/  LDC.64 R4, c[0x0][0x390] ;  /* 0x0000e400ff047b82 */ /* 0x000f220000000a00 */
[----:B-1----:R-:W-:-:S04]  /*00d0*/  IMAD.WIDE.U32 R2, R7, 0x4, R2 ;  /* 0x0000000407027825 */ /* 0x002fc800078e0002 */
[----:B---3--:R-:W-:Y:S01]  /*00e0*/  IMAD R7, R0, 0xc, RZ ;  /* 0x0000000c00077824 */ /* 0x008fe200078e02ff */
[----:B--2---:R-:W-:Y:S01]  /*00f0*/  STG.E desc[UR6][R2.64], R9 ;  /* 0x0000000902007986 */ /* 0x004fe2000c101906 */
[----:B0-----:R-:W-:-:S13]  /*0100*/  ISETP.EQ.U32.AND P0, PT, R6, UR4, PT ;  /* 0x0000000406007c0c */ /* 0x001fda000bf02070 */
[----:B----4-:R-:W-:Y:S01]  /*0110*/  @P0 REDG.E.ADD.STRONG.GPU desc[UR6][R4.64], R7 ;  /* 0x000000070400098e */ /* 0x010fe2000c12e106 */
[----:B------:R-:W-:Y:S05]  /*0120*/  EXIT ;  /* 0x000000000000794d */ /* 0x000fea0003800000 */
.L_x_0:
[----:B------:R-:W-:-:S00]  /*0130*/  BRA `(.L_x_0) ;  /* 0xfffffffc00fc7947 */ /* 0x000fc0000383ffff */
[----:B------:R-:W-:-:S00]  /*0140*/  NOP ;  /* 0x0000000000007918 */ /* 0x000fc00000000000 */
        /* <DEDUP_REMOVED lines=11> */
.L_x_1:


//--------------------- .nv.shared.reserved.0     --------------------------
	.section	.nv.shared.reserved.0,"aw",@nobits
	.weak		__nv_reservedSMEM_offset_0_alias
	.size		__nv_reservedSMEM_offset_0_alias, 0, 64
	.other		__nv_reservedSMEM_offset_0_alias,@"STO_CUDA_RESERVED_SHARED STV_DEFAULT"
__nv_reservedSMEM_offset_0_alias:
	.zero		0
	.zero		64


//--------------------- .nv.constant0._Z8test_gpuPiiS_ --------------------------
	.section	.nv.constant0._Z8test_gpuPiiS_,"a",@progbits
	.sectionflags	@""
	.align	4
.nv.constant0._Z8test_gpuPiiS_:
	.zero		920


//--------------------- SYMBOLS --------------------------

	.type		.nv.reservedSmem.offset0,@object
	.size		.nv.reservedSmem.offset0,0x4
